//
// Generated by NVIDIA NVVM Compiler
//
// Compiler Build ID: CL-36424714
// Cuda compilation tools, release 13.0, V13.0.88
// Based on NVVM 20.0.0
//

.version 9.0
.target sm_100
.address_size 64

	// .globl	_Z18placeholder_kernelv

.visible .entry _Z18placeholder_kernelv()
{


	ret;

}


// ===== COMPILED SASS (sm_100) =====

	.target	sm_100

	.elftype	@"ET_EXEC"


//--------------------- .note.nv.tkinfo           --------------------------
	.section	.note.nv.tkinfo,"",@"SHT_NOTE"
	.sectionflags	@"SHF_NOTE_NV_TKINFO"
	.tkinfo
        /*0018*/ 	.word	0x00000002
        /*0030*/ 	.string	""
        /*0030*/ 	.string	"ptxas"
        /*0030*/ 	.string	"Cuda compilation tools, release 13.0, V13.0.88"
        /*0030*/ 	.string	"Build cuda_13.0.r13.0/compiler.36424714_0"
        /*0030*/ 	.string	"-arch sm_100 -m 64 "



//--------------------- .note.nv.cuinfo           --------------------------
	.section	.note.nv.cuinfo,"",@"SHT_NOTE"
	.sectionflags	@"SHF_NOTE_NV_CUINFO"
        /*0018*/ 	.short	0x0002
        /*001a*/ 	.short	0x0064
        /*001c*/ 	.short	0x0082
	.zero		2


//--------------------- .nv.info                  --------------------------
	.section	.nv.info,"",@"SHT_CUDA_INFO"
	.align	4


	//----- nvinfo : EIATTR_REGCOUNT
	.align		4
        /*0000*/ 	.byte	0x04, 0x2f
        /*0002*/ 	.short	(.L_1 - .L_0)
	.align		4
.L_0:
        /*0004*/ 	.word	index@(_Z18placeholder_kernelv)
        /*0008*/ 	.word	0x00000004


	//----- nvinfo : EIATTR_FRAME_SIZE
	.align		4
.L_1:
        /*000c*/ 	.byte	0x04, 0x11
        /*000e*/ 	.short	(.L_3 - .L_2)
	.align		4
.L_2:
        /*0010*/ 	.word	index@(_Z18placeholder_kernelv)
        /*0014*/ 	.word	0x00000000


	//----- nvinfo : EIATTR_MIN_STACK_SIZE
	.align		4
.L_3:
        /*0018*/ 	.byte	0x04, 0x12
        /*001a*/ 	.short	(.L_5 - .L_4)
	.align		4
.L_4:
        /*001c*/ 	.word	index@(_Z18placeholder_kernelv)
        /*0020*/ 	.word	0x00000000
.L_5:


//--------------------- .nv.compat                --------------------------
	.section	.nv.compat,"",@"SHT_CUDA_COMPAT_INFO"
	.align	4
        /*0000*/ 	.byte	0x02, 0x09, 0x00, 0x00, 0x02, 0x02, 0x01, 0x00, 0x02, 0x05, 0x05, 0x00, 0x03, 0x07, 0x01, 0x01
        /*0010*/ 	.byte	0x02, 0x03, 0x00, 0x00, 0x02, 0x06, 0x01, 0x00, 0x04, 0x0b, 0x08, 0x00, 0x09, 0x00, 0x00, 0x00
        /*0020*/ 	.byte	0x00, 0x00, 0x00, 0x00


//--------------------- .nv.info._Z18placeholder_kernelv --------------------------
	.section	.nv.info._Z18placeholder_kernelv,"",@"SHT_CUDA_INFO"
	.sectionflags	@""
	.align	4


	//----- nvinfo : EIATTR_CUDA_API_VERSION
	.align		4
        /*0000*/ 	.byte	0x04, 0x37
        /*0002*/ 	.short	(.L_7 - .L_6)
.L_6:
        /*0004*/ 	.word	0x00000082


	//----- nvinfo : EIATTR_SPARSE_MMA_MASK
	.align		4
.L_7:
        /*0008*/ 	.byte	0x03, 0x50
        /*000a*/ 	.short	0x0000


	//----- nvinfo : EIATTR_MAXREG_COUNT
	.align		4
        /*000c*/ 	.byte	0x03, 0x1b
        /*000e*/ 	.short	0x00ff


	//----- nvinfo : EIATTR_MERCURY_ISA_VERSION
	.align		4
        /*0010*/ 	.byte	0x03, 0x5f
        /*0012*/ 	.short	0x0101


	//----- nvinfo : EIATTR_VRC_CTA_INIT_COUNT
	.align		4
        /*0014*/ 	.byte	0x02, 0x4a
	.zero		1
	.zero		1


	//----- nvinfo : EIATTR_EXIT_INSTR_OFFSETS
	.align		4
        /*0018*/ 	.byte	0x04, 0x1c
        /*001a*/ 	.short	(.L_9 - .L_8)


	//   ....[0]....
.L_8:
        /*001c*/ 	.word	0x00000010


	//----- nvinfo : EIATTR_SW_WAR
	.align		4
.L_9:
        /*0020*/ 	.byte	0x04, 0x36
        /*0022*/ 	.short	(.L_11 - .L_10)
.L_10:
        /*0024*/ 	.word	0x00000008
.L_11:


//--------------------- .nv.callgraph             --------------------------
	.section	.nv.callgraph,"",@"SHT_CUDA_CALLGRAPH"
	.align	4
	.sectionentsize	8
	.align		4
        /*0000*/ 	.word	0x00000000
	.align		4
        /*0004*/ 	.word	0xffffffff
	.align		4
        /*0008*/ 	.word	0x00000000
	.align		4
        /*000c*/ 	.word	0xfffffffe
	.align		4
        /*0010*/ 	.word	0x00000000
	.align		4
        /*0014*/ 	.word	0xfffffffd
	.align		4
        /*0018*/ 	.word	0x00000000
	.align		4
        /*001c*/ 	.word	0xfffffffc


//--------------------- .text._Z18placeholder_kernelv --------------------------
	.section	.text._Z18placeholder_kernelv,"ax",@progbits
	.align	128
        .global         _Z18placeholder_kernelv
        .type           _Z18placeholder_kernelv,@function
        .size           _Z18placeholder_kernelv,(.L_x_1 - _Z18placeholder_kernelv)
        .other          _Z18placeholder_kernelv,@"STO_CUDA_ENTRY STV_DEFAULT"
_Z18placeholder_kernelv:
.text._Z18placeholder_kernelv:
[----:B------:R-:W-:Y:S01]  /*0000*/  LDC R1, c[0x0][0x37c] ;  /* 0x0000df00ff017b82 */ /* 0x000fe20000000800 */
[----:B------:R-:W-:Y:S05]  /*0010*/  EXIT ;  /* 0x000000000000794d */ /* 0x000fea0003800000 */
.L_x_0:
[----:B------:R-:W-:-:S00]  /*0020*/  BRA `(.L_x_0) ;  /* 0xfffffffc00fc7947 */ /* 0x000fc0000383ffff */
[----:B------:R-:W-:-:S00]  /*0030*/  NOP ;  /* 0x0000000000007918 */ /* 0x000fc00000000000 */
        /* <DEDUP_REMOVED lines=12> */
.L_x_1:


//--------------------- .nv.shared.reserved.0     --------------------------
	.section	.nv.shared.reserved.0,"aw",@nobits
	.weak		__nv_reservedSMEM_offset_0_alias
	.size		__nv_reservedSMEM_offset_0_alias, 0, 64
	.other		__nv_reservedSMEM_offset_0_alias,@"STO_CUDA_RESERVED_SHARED STV_DEFAULT"
__nv_reservedSMEM_offset_0_alias:
	.zero		0
	.zero		64


//--------------------- .nv.constant0._Z18placeholder_kernelv --------------------------
	.section	.nv.constant0._Z18placeholder_kernelv,"a",@progbits
	.sectionflags	@""
	.align	4
.nv.constant0._Z18placeholder_kernelv:
	.zero		896


//--------------------- SYMBOLS --------------------------

	.type		.nv.reservedSmem.offset0,@object
	.size		.nv.reservedSmem.offset0,0x4
